//
// Generated by NVIDIA NVVM Compiler
//
// Compiler Build ID: CL-36424714
// Cuda compilation tools, release 13.0, V13.0.88
// Based on NVVM 20.0.0
//

.version 9.0
.target sm_100
.address_size 64

	// .globl	_Z9mm_kernelPfS_S_

.visible .entry _Z9mm_kernelPfS_S_(
	.param .u64 .ptr .align 1 _Z9mm_kernelPfS_S__param_0,
	.param .u64 .ptr .align 1 _Z9mm_kernelPfS_S__param_1,
	.param .u64 .ptr .align 1 _Z9mm_kernelPfS_S__param_2
)
{
	.reg .pred 	%p<5>;
	.reg .b32 	%r<18>;
	.reg .b32 	%f<28>;
	.reg .b64 	%rd<18>;

	ld.param.u64 	%rd5, [_Z9mm_kernelPfS_S__param_0];
	ld.param.u64 	%rd6, [_Z9mm_kernelPfS_S__param_1];
	ld.param.u64 	%rd7, [_Z9mm_kernelPfS_S__param_2];
	mov.u32 	%r8, %ctaid.x;
	mov.u32 	%r9, %ntid.x;
	mov.u32 	%r10, %tid.x;
	mad.lo.s32 	%r1, %r8, %r9, %r10;
	mov.u32 	%r11, %ctaid.y;
	mov.u32 	%r12, %ntid.y;
	mov.u32 	%r13, %tid.y;
	mad.lo.s32 	%r2, %r11, %r12, %r13;
	setp.gt.u32 	%p1, %r2, 6999;
	setp.gt.s32 	%p2, %r1, 6999;
	or.pred  	%p3, %p1, %p2;
	@%p3 bra 	$L__BB0_4;
	mul.lo.s32 	%r3, %r2, 7000;
	mul.wide.u32 	%rd8, %r3, 4;
	cvta.to.global.u64 	%rd9, %rd5;
	add.s64 	%rd10, %rd8, %rd9;
	add.s64 	%rd17, %rd10, 16;
	cvta.to.global.u64 	%rd11, %rd6;
	add.s64 	%rd2, %rd11, 112000;
	mov.f32 	%f27, 0f00000000;
	mov.b32 	%r17, 0;
	mov.u32 	%r16, %r1;
$L__BB0_2:
	mul.wide.s32 	%rd12, %r16, 4;
	add.s64 	%rd13, %rd2, %rd12;
	ld.global.f32 	%f4, [%rd17+-16];
	ld.global.f32 	%f5, [%rd13+-112000];
	fma.rn.f32 	%f6, %f4, %f5, %f27;
	ld.global.f32 	%f7, [%rd17+-12];
	ld.global.f32 	%f8, [%rd13+-84000];
	fma.rn.f32 	%f9, %f7, %f8, %f6;
	ld.global.f32 	%f10, [%rd17+-8];
	ld.global.f32 	%f11, [%rd13+-56000];
	fma.rn.f32 	%f12, %f10, %f11, %f9;
	ld.global.f32 	%f13, [%rd17+-4];
	ld.global.f32 	%f14, [%rd13+-28000];
	fma.rn.f32 	%f15, %f13, %f14, %f12;
	ld.global.f32 	%f16, [%rd17];
	ld.global.f32 	%f17, [%rd13];
	fma.rn.f32 	%f18, %f16, %f17, %f15;
	ld.global.f32 	%f19, [%rd17+4];
	ld.global.f32 	%f20, [%rd13+28000];
	fma.rn.f32 	%f21, %f19, %f20, %f18;
	ld.global.f32 	%f22, [%rd17+8];
	ld.global.f32 	%f23, [%rd13+56000];
	fma.rn.f32 	%f24, %f22, %f23, %f21;
	ld.global.f32 	%f25, [%rd17+12];
	ld.global.f32 	%f26, [%rd13+84000];
	fma.rn.f32 	%f27, %f25, %f26, %f24;
	add.s32 	%r17, %r17, 8;
	add.s64 	%rd17, %rd17, 32;
	add.s32 	%r16, %r16, 56000;
	setp.ne.s32 	%p4, %r17, 7000;
	@%p4 bra 	$L__BB0_2;
	add.s32 	%r15, %r3, %r1;
	cvta.to.global.u64 	%rd14, %rd7;
	mul.wide.s32 	%rd15, %r15, 4;
	add.s64 	%rd16, %rd14, %rd15;
	st.global.f32 	[%rd16], %f27;
$L__BB0_4:
	ret;

}


// ===== COMPILED SASS (sm_100) =====

	.target	sm_100

	.elftype	@"ET_EXEC"


//--------------------- .note.nv.tkinfo           --------------------------
	.section	.note.nv.tkinfo,"",@"SHT_NOTE"
	.sectionflags	@"SHF_NOTE_NV_TKINFO"
	.tkinfo
        /*0018*/ 	.word	0x00000002
        /*0030*/ 	.string	""
        /*0030*/ 	.string	"ptxas"
        /*0030*/ 	.string	"Cuda compilation tools, release 13.0, V13.0.88"
        /*0030*/ 	.string	"Build cuda_13.0.r13.0/compiler.36424714_0"
        /*0030*/ 	.string	"-arch sm_100 -m 64 "



//--------------------- .note.nv.cuinfo           --------------------------
	.section	.note.nv.cuinfo,"",@"SHT_NOTE"
	.sectionflags	@"SHF_NOTE_NV_CUINFO"
        /*0018*/ 	.short	0x0002
        /*001a*/ 	.short	0x0064
        /*001c*/ 	.short	0x0082
	.zero		2


//--------------------- .nv.info                  --------------------------
	.section	.nv.info,"",@"SHT_CUDA_INFO"
	.align	4


	//----- nvinfo : EIATTR_REGCOUNT
	.align		4
        /*0000*/ 	.byte	0x04, 0x2f
        /*0002*/ 	.short	(.L_1 - .L_0)
	.align		4
.L_0:
        /*0004*/ 	.word	index@(_Z9mm_kernelPfS_S_)
        /*0008*/ 	.word	0x00000020


	//----- nvinfo : EIATTR_FRAME_SIZE
	.align		4
.L_1:
        /*000c*/ 	.byte	0x04, 0x11
        /*000e*/ 	.short	(.L_3 - .L_2)
	.align		4
.L_2:
        /*0010*/ 	.word	index@(_Z9mm_kernelPfS_S_)
        /*0014*/ 	.word	0x00000000


	//----- nvinfo : EIATTR_MIN_STACK_SIZE
	.align		4
.L_3:
        /*0018*/ 	.byte	0x04, 0x12
        /*001a*/ 	.short	(.L_5 - .L_4)
	.align		4
.L_4:
        /*001c*/ 	.word	index@(_Z9mm_kernelPfS_S_)
        /*0020*/ 	.word	0x00000000
.L_5:


//--------------------- .nv.compat                --------------------------
	.section	.nv.compat,"",@"SHT_CUDA_COMPAT_INFO"
	.align	4
        /*0000*/ 	.byte	0x02, 0x09, 0x00, 0x00, 0x02, 0x02, 0x01, 0x00, 0x02, 0x05, 0x05, 0x00, 0x03, 0x07, 0x01, 0x01
        /*0010*/ 	.byte	0x02, 0x03, 0x00, 0x00, 0x02, 0x06, 0x01, 0x00, 0x04, 0x0b, 0x08, 0x00, 0x09, 0x00, 0x00, 0x00
        /*0020*/ 	.byte	0x00, 0x00, 0x00, 0x00


//--------------------- .nv.info._Z9mm_kernelPfS_S_ --------------------------
	.section	.nv.info._Z9mm_kernelPfS_S_,"",@"SHT_CUDA_INFO"
	.sectionflags	@""
	.align	4


	//----- nvinfo : EIATTR_CUDA_API_VERSION
	.align		4
        /*0000*/ 	.byte	0x04, 0x37
        /*0002*/ 	.short	(.L_7 - .L_6)
.L_6:
        /*0004*/ 	.word	0x00000082


	//----- nvinfo : EIATTR_KPARAM_INFO
	.align		4
.L_7:
        /*0008*/ 	.byte	0x04, 0x17
        /*000a*/ 	.short	(.L_9 - .L_8)
.L_8:
        /*000c*/ 	.word	0x00000000
        /*0010*/ 	.short	0x0002
        /*0012*/ 	.short	0x0010
        /*0014*/ 	.byte	0x00, 0xf5, 0x21, 0x00


	//----- nvinfo : EIATTR_KPARAM_INFO
	.align		4
.L_9:
        /*0018*/ 	.byte	0x04, 0x17
        /*001a*/ 	.short	(.L_11 - .L_10)
.L_10:
        /*001c*/ 	.word	0x00000000
        /*0020*/ 	.short	0x0001
        /*0022*/ 	.short	0x0008
        /*0024*/ 	.byte	0x00, 0xf5, 0x21, 0x00


	//----- nvinfo : EIATTR_KPARAM_INFO
	.align		4
.L_11:
        /*0028*/ 	.byte	0x04, 0x17
        /*002a*/ 	.short	(.L_13 - .L_12)
.L_12:
        /*002c*/ 	.word	0x00000000
        /*0030*/ 	.short	0x0000
        /*0032*/ 	.short	0x0000
        /*0034*/ 	.byte	0x00, 0xf5, 0x21, 0x00


	//----- nvinfo : EIATTR_SPARSE_MMA_MASK
	.align		4
.L_13:
        /*0038*/ 	.byte	0x03, 0x50
        /*003a*/ 	.short	0x0000


	//----- nvinfo : EIATTR_MAXREG_COUNT
	.align		4
        /*003c*/ 	.byte	0x03, 0x1b
        /*003e*/ 	.short	0x00ff


	//----- nvinfo : EIATTR_MERCURY_ISA_VERSION
	.align		4
        /*0040*/ 	.byte	0x03, 0x5f
        /*0042*/ 	.short	0x0101


	//----- nvinfo : EIATTR_VRC_CTA_INIT_COUNT
	.align		4
        /*0044*/ 	.byte	0x02, 0x4a
	.zero		1
	.zero		1


	//----- nvinfo : EIATTR_EXIT_INSTR_OFFSETS
	.align		4
        /*0048*/ 	.byte	0x04, 0x1c
        /*004a*/ 	.short	(.L_15 - .L_14)


	//   ....[0]....
.L_14:
        /*004c*/ 	.word	0x000000b0


	//   ....[1]....
        /*0050*/ 	.word	0x00000da0


	//----- nvinfo : EIATTR_CBANK_PARAM_SIZE
	.align		4
.L_15:
        /*0054*/ 	.byte	0x03, 0x19
        /*0056*/ 	.short	0x0018


	//----- nvinfo : EIATTR_PARAM_CBANK
	.align		4
        /*0058*/ 	.byte	0x04, 0x0a
        /*005a*/ 	.short	(.L_17 - .L_16)
	.align		4
.L_16:
        /*005c*/ 	.word	index@(.nv.constant0._Z9mm_kernelPfS_S_)
        /*0060*/ 	.short	0x0380
        /*0062*/ 	.short	0x0018


	//----- nvinfo : EIATTR_SW_WAR
	.align		4
.L_17:
        /*0064*/ 	.byte	0x04, 0x36
        /*0066*/ 	.short	(.L_19 - .L_18)
.L_18:
        /*0068*/ 	.word	0x00000008
.L_19:


//--------------------- .nv.callgraph             --------------------------
	.section	.nv.callgraph,"",@"SHT_CUDA_CALLGRAPH"
	.align	4
	.sectionentsize	8
	.align		4
        /*0000*/ 	.word	0x00000000
	.align		4
        /*0004*/ 	.word	0xffffffff
	.align		4
        /*0008*/ 	.word	0x00000000
	.align		4
        /*000c*/ 	.word	0xfffffffe
	.align		4
        /*0010*/ 	.word	0x00000000
	.align		4
        /*0014*/ 	.word	0xfffffffd
	.align		4
        /*0018*/ 	.word	0x00000000
	.align		4
        /*001c*/ 	.word	0xfffffffc


//--------------------- .text._Z9mm_kernelPfS_S_  --------------------------
	.section	.text._Z9mm_kernelPfS_S_,"ax",@progbits
	.align	128
        .global         _Z9mm_kernelPfS_S_
        .type           _Z9mm_kernelPfS_S_,@function
        .size           _Z9mm_kernelPfS_S_,(.L_x_2 - _Z9mm_kernelPfS_S_)
        .other          _Z9mm_kernelPfS_S_,@"STO_CUDA_ENTRY STV_DEFAULT"
_Z9mm_kernelPfS_S_:
.text._Z9mm_kernelPfS_S_:
[----:B------:R-:W-:Y:S01]  /*0000*/  LDC R1, c[0x0][0x37c] ;  /* 0x0000df00ff017b82 */ /* 0x000fe20000000800 */
[----:B------:R-:W0:Y:S07]  /*0010*/  S2R R3, SR_TID.X ;  /* 0x0000000000037919 */ /* 0x000e2e0000002100 */
[----:B------:R-:W0:Y:S01]  /*0020*/  S2UR UR4, SR_CTAID.X ;  /* 0x00000000000479c3 */ /* 0x000e220000002500 */
[----:B------:R-:W1:Y:S07]  /*0030*/  S2R R2, SR_TID.Y ;  /* 0x0000000000027919 */ /* 0x000e6e0000002200 */
[----:B------:R-:W0:Y:S08]  /*0040*/  LDC R0, c[0x0][0x360] ;  /* 0x0000d800ff007b82 */ /* 0x000e300000000800 */
[----:B------:R-:W1:Y:S08]  /*0050*/  S2UR UR5, SR_CTAID.Y ;  /* 0x00000000000579c3 */ /* 0x000e700000002600 */
[----:B------:R-:W1:Y:S01]  /*0060*/  LDC R11, c[0x0][0x364] ;  /* 0x0000d900ff0b7b82 */ /* 0x000e620000000800 */
[----:B0-----:R-:W-:-:S05]  /*0070*/  IMAD R0, R0, UR4, R3 ;  /* 0x0000000400007c24 */ /* 0x001fca000f8e0203 */
[----:B------:R-:W-:Y:S01]  /*0080*/  ISETP.GT.AND P0, PT, R0, 0x1b57, PT ;  /* 0x00001b570000780c */ /* 0x000fe20003f04270 */
[----:B-1----:R-:W-:-:S05]  /*0090*/  IMAD R11, R11, UR5, R2 ;  /* 0x000000050b0b7c24 */ /* 0x002fca000f8e0202 */
[----:B------:R-:W-:-:S13]  /*00a0*/  ISETP.GT.U32.OR P0, PT, R11, 0x1b57, P0 ;  /* 0x00001b570b00780c */ /* 0x000fda0000704470 */
[----:B------:R-:W-:Y:S05]  /*00b0*/  @P0 EXIT ;  /* 0x000000000000094d */ /* 0x000fea0003800000 */
[----:B------:R-:W0:Y:S01]  /*00c0*/  LDC.64 R2, c[0x0][0x380] ;  /* 0x0000e000ff027b82 */ /* 0x000e220000000a00 */
[----:B------:R-:W1:Y:S01]  /*00d0*/  LDCU.64 UR4, c[0x0][0x388] ;  /* 0x00007100ff0477ac */ /* 0x000e620008000a00 */
[----:B------:R-:W-:Y:S02]  /*00e0*/  IMAD R11, R11, 0x1b58, RZ ;  /* 0x00001b580b0b7824 */ /* 0x000fe400078e02ff */
[----:B------:R-:W-:Y:S01]  /*00f0*/  HFMA2 R24, -RZ, RZ, 0, 0 ;  /* 0x00000000ff187431 */ /* 0x000fe200000001ff */
[----:B------:R-:W-:Y:S01]  /*0100*/  MOV R13, R0 ;  /* 0x00000000000d7202 */ /* 0x000fe20000000f00 */
[----:B------:R-:W2:Y:S01]  /*0110*/  LDCU.64 UR6, c[0x0][0x358] ;  /* 0x00006b00ff0677ac */ /* 0x000ea20008000a00 */
[----:B-1----:R-:W-:-:S04]  /*0120*/  UIADD3 UR4, UP0, UPT, UR4, 0x1b580, URZ ;  /* 0x0001b58004047890 */ /* 0x002fc8000ff1e0ff */
[----:B------:R-:W-:Y:S01]  /*0130*/  UIADD3.X UR5, UPT, UPT, URZ, UR5, URZ, UP0, !UPT ;  /* 0x00000005ff057290 */ /* 0x000fe200087fe4ff */
[----:B0-----:R-:W-:Y:S01]  /*0140*/  IMAD.WIDE.U32 R2, R11, 0x4, R2 ;  /* 0x000000040b027825 */ /* 0x001fe200078e0002 */
[----:B------:R-:W-:Y:S01]  /*0150*/  MOV R4, UR4 ;  /* 0x0000000400047c02 */ /* 0x000fe20008000f00 */
[----:B------:R-:W-:Y:S01]  /*0160*/  UMOV UR4, URZ ;  /* 0x000000ff00047c82 */ /* 0x000fe20008000000 */
[----:B------:R-:W-:Y:S02]  /*0170*/  IADD3 R6, P0, PT, R2, 0x10, RZ ;  /* 0x0000001002067810 */ /* 0x000fe40007f1e0ff */
[----:B------:R-:W-:Y:S02]  /*0180*/  MOV R5, UR5 ;  /* 0x0000000500057c02 */ /* 0x000fe40008000f00 */
[----:B--2---:R-:W-:-:S09]  /*0190*/  IADD3.X R3, PT, PT, RZ, R3, RZ, P0, !PT ;  /* 0x00000003ff037210 */ /* 0x004fd200007fe4ff */
.L_x_0:
[----:B------:R-:W-:Y:S01]  /*01a0*/  IMAD.WIDE R8, R13, 0x4, R4 ;  /* 0x000000040d087825 */ /* 0x000fe200078e0204 */
[----:B------:R-:W-:-:S04]  /*01b0*/  MOV R2, R6 ;  /* 0x0000000600027202 */ /* 0x000fc80000000f00 */
[----:B------:R-:W2:Y:S04]  /*01c0*/  LDG.E R14, desc[UR6][R8.64+-0x1b580] ;  /* 0xfe4a8006080e7981 */ /* 0x000ea8000c1e1900 */
[----:B------:R-:W2:Y:S04]  /*01d0*/  LDG.E R15, desc[UR6][R2.64+-0x10] ;  /* 0xfffff006020f7981 */ /* 0x000ea8000c1e1900 */
[----:B------:R-:W3:Y:S04]  /*01e0*/  LDG.E R17, desc[UR6][R2.64+-0xc] ;  /* 0xfffff40602117981 */ /* 0x000ee8000c1e1900 */
[----:B------:R-:W3:Y:S04]  /*01f0*/  LDG.E R16, desc[UR6][R8.64+-0x14820] ;  /* 0xfeb7e00608107981 */ /* 0x000ee8000c1e1900 */
[----:B------:R-:W4:Y:S04]  /*0200*/  LDG.E R6, desc[UR6][R2.64+-0x8] ;  /* 0xfffff80602067981 */ /* 0x000f28000c1e1900 */
[----:B------:R-:W4:Y:S04]  /*0210*/  LDG.E R7, desc[UR6][R8.64+-0xdac0] ;  /* 0xff25400608077981 */ /* 0x000f28000c1e1900 */
[----:B------:R-:W5:Y:S04]  /*0220*/  LDG.E R20, desc[UR6][R2.64+-0x4] ;  /* 0xfffffc0602147981 */ /* 0x000f68000c1e1900 */
[----:B------:R-:W5:Y:S04]  /*0230*/  LDG.E R25, desc[UR6][R8.64+-0x6d60] ;  /* 0xff92a00608197981 */ /* 0x000f68000c1e1900 */
[----:B------:R-:W5:Y:S04]  /*0240*/  LDG.E R10, desc[UR6][R2.64] ;  /* 0x00000006020a7981 */ /* 0x000f68000c1e1900 */
[----:B------:R-:W5:Y:S04]  /*0250*/  LDG.E R23, desc[UR6][R8.64] ;  /* 0x0000000608177981 */ /* 0x000f68000c1e1900 */
[----:B------:R-:W5:Y:S04]  /*0260*/  LDG.E R12, desc[UR6][R2.64+0x4] ;  /* 0x00000406020c7981 */ /* 0x000f68000c1e1900 */
[----:B------:R-:W5:Y:S04]  /*0270*/  LDG.E R21, desc[UR6][R8.64+0x6d60] ;  /* 0x006d600608157981 */ /* 0x000f68000c1e1900 */
[----:B------:R-:W5:Y:S04]  /*0280*/  LDG.E R18, desc[UR6][R2.64+0x8] ;  /* 0x0000080602127981 */ /* 0x000f68000c1e1900 */
[----:B------:R-:W5:Y:S01]  /*0290*/  LDG.E R19, desc[UR6][R8.64+0xdac0] ;  /* 0x00dac00608137981 */ /* 0x000f62000c1e1900 */
[----:B------:R-:W-:-:S03]  /*02a0*/  IADD3 R29, PT, PT, R13, 0xdac0, RZ ;  /* 0x0000dac00d1d7810 */ /* 0x000fc60007ffe0ff */
[----:B------:R-:W5:Y:S04]  /*02b0*/  LDG.E R22, desc[UR6][R8.64+0x14820] ;  /* 0x0148200608167981 */ /* 0x000f68000c1e1900 */
[----:B------:R-:W5:Y:S04]  /*02c0*/  LDG.E R27, desc[UR6][R2.64+0xc] ;  /* 0x00000c06021b7981 */ /* 0x000f68000c1e1900 */
[----:B------:R-:W5:Y:S01]  /*02d0*/  LDG.E R8, desc[UR6][R2.64+0x18] ;  /* 0x0000180602087981 */ /* 0x000f62000c1e1900 */
[----:B--2---:R-:W-:Y:S01]  /*02e0*/  FFMA R24, R15, R14, R24 ;  /* 0x0000000e0f187223 */ /* 0x004fe20000000018 */
[----:B------:R-:W-:-:S05]  /*02f0*/  IMAD.WIDE R14, R29, 0x4, R4 ;  /* 0x000000041d0e7825 */ /* 0x000fca00078e0204 */
[----:B------:R-:W2:Y:S01]  /*0300*/  LDG.E R9, desc[UR6][R14.64+-0xdac0] ;  /* 0xff2540060e097981 */ /* 0x000ea2000c1e1900 */
[----:B---3--:R-:W-:-:S03]  /*0310*/  FFMA R29, R17, R16, R24 ;  /* 0x00000010111d7223 */ /* 0x008fc60000000018 */
[----:B------:R-:W3:Y:S04]  /*0320*/  LDG.E R16, desc[UR6][R2.64+0x10] ;  /* 0x0000100602107981 */ /* 0x000ee8000c1e1900 */
[----:B------:R-:W3:Y:S01]  /*0330*/  LDG.E R17, desc[UR6][R14.64+-0x1b580] ;  /* 0xfe4a80060e117981 */ /* 0x000ee2000c1e1900 */
[----:B----4-:R-:W-:-:S03]  /*0340*/  FFMA R29, R6, R7, R29 ;  /* 0x00000007061d7223 */ /* 0x010fc6000000001d */
[----:B------:R-:W4:Y:S04]  /*0350*/  LDG.E R6, desc[UR6][R2.64+0x14] ;  /* 0x0000140602067981 */ /* 0x000f28000c1e1900 */
[----:B------:R-:W4:Y:S01]  /*0360*/  LDG.E R7, desc[UR6][R14.64+-0x14820] ;  /* 0xfeb7e0060e077981 */ /* 0x000f22000c1e1900 */
[----:B-----5:R-:W-:-:S03]  /*0370*/  FFMA R25, R20, R25, R29 ;  /* 0x0000001914197223 */ /* 0x020fc6000000001d */
[----:B------:R-:W5:Y:S01]  /*0380*/  LDG.E R20, desc[UR6][R14.64+0x6d60] ;  /* 0x006d60060e147981 */ /* 0x000f62000c1e1900 */
[----:B------:R-:W-:-:S03]  /*0390*/  FFMA R23, R10, R23, R25 ;  /* 0x000000170a177223 */ /* 0x000fc60000000019 */
[----:B------:R-:W5:Y:S04]  /*03a0*/  LDG.E R10, desc[UR6][R2.64+0x1c] ;  /* 0x00001c06020a7981 */ /* 0x000f68000c1e1900 */
[----:B------:R-:W5:Y:S01]  /*03b0*/  LDG.E R25, desc[UR6][R14.64+-0x6d60] ;  /* 0xff92a0060e197981 */ /* 0x000f62000c1e1900 */
[----:B------:R-:W-:-:S03]  /*03c0*/  FFMA R21, R12, R21, R23 ;  /* 0x000000150c157223 */ /* 0x000fc60000000017 */
[----:B------:R-:W5:Y:S04]  /*03d0*/  LDG.E R12, desc[UR6][R2.64+0x20] ;  /* 0x00002006020c7981 */ /* 0x000f68000c1e1900 */
[----:B------:R-:W5:Y:S01]  /*03e0*/  LDG.E R23, desc[UR6][R14.64] ;  /* 0x000000060e177981 */ /* 0x000f62000c1e1900 */
[----:B------:R-:W-:-:S03]  /*03f0*/  FFMA R24, R18, R19, R21 ;  /* 0x0000001312187223 */ /* 0x000fc60000000015 */
[----:B------:R-:W5:Y:S04]  /*0400*/  LDG.E R19, desc[UR6][R2.64+0x24] ;  /* 0x0000240602137981 */ /* 0x000f68000c1e1900 */
[----:B------:R-:W5:Y:S04]  /*0410*/  LDG.E R18, desc[UR6][R2.64+0x28] ;  /* 0x0000280602127981 */ /* 0x000f68000c1e1900 */
[----:B------:R-:W5:Y:S01]  /*0420*/  LDG.E R21, desc[UR6][R14.64+0xdac0] ;  /* 0x00dac0060e157981 */ /* 0x000f62000c1e1900 */
[----:B------:R-:W-:Y:S01]  /*0430*/  FFMA R27, R27, R22, R24 ;  /* 0x000000161b1b7223 */ /* 0x000fe20000000018 */
[----:B------:R-:W-:-:S02]  /*0440*/  IADD3 R24, PT, PT, R13, 0x1b580, RZ ;  /* 0x0001b5800d187810 */ /* 0x000fc40007ffe0ff */
[----:B------:R0:W5:Y:S01]  /*0450*/  LDG.E R22, desc[UR6][R14.64+0x14820] ;  /* 0x014820060e167981 */ /* 0x000162000c1e1900 */
[----:B---3--:R-:W-:Y:S02]  /*0460*/  FFMA R29, R16, R17, R27 ;  /* 0x00000011101d7223 */ /* 0x008fe4000000001b */
[----:B------:R-:W-:Y:S01]  /*0470*/  IMAD.WIDE R16, R24, 0x4, R4 ;  /* 0x0000000418107825 */ /* 0x000fe200078e0204 */
[----:B------:R-:W3:Y:S04]  /*0480*/  LDG.E R27, desc[UR6][R2.64+0x2c] ;  /* 0x00002c06021b7981 */ /* 0x000ee8000c1e1900 */
[----:B------:R-:W3:Y:S01]  /*0490*/  LDG.E R15, desc[UR6][R16.64+-0xdac0] ;  /* 0xff254006100f7981 */ /* 0x000ee2000c1e1900 */
[----:B----4-:R-:W-:-:S03]  /*04a0*/  FFMA R29, R6, R7, R29 ;  /* 0x00000007061d7223 */ /* 0x010fc6000000001d */
[----:B------:R-:W4:Y:S04]  /*04b0*/  LDG.E R6, desc[UR6][R2.64+0x30] ;  /* 0x0000300602067981 */ /* 0x000f28000c1e1900 */
[----:B------:R-:W4:Y:S01]  /*04c0*/  LDG.E R7, desc[UR6][R16.64+-0x1b580] ;  /* 0xfe4a800610077981 */ /* 0x000f22000c1e1900 */
[----:B--2---:R-:W-:-:S03]  /*04d0*/  FFMA R29, R8, R9, R29 ;  /* 0x00000009081d7223 */ /* 0x004fc6000000001d */
[----:B------:R-:W2:Y:S04]  /*04e0*/  LDG.E R8, desc[UR6][R2.64+0x34] ;  /* 0x0000340602087981 */ /* 0x000ea8000c1e1900 */
[----:B------:R-:W2:Y:S01]  /*04f0*/  LDG.E R9, desc[UR6][R16.64+-0x14820] ;  /* 0xfeb7e00610097981 */ /* 0x000ea2000c1e1900 */
[----:B-----5:R-:W-:-:S03]  /*0500*/  FFMA R25, R10, R25, R29 ;  /* 0x000000190a197223 */ /* 0x020fc6000000001d */
[----:B------:R-:W5:Y:S01]  /*0510*/  LDG.E R10, desc[UR6][R2.64+0x38] ;  /* 0x00003806020a7981 */ /* 0x000f62000c1e1900 */
[----:B0-----:R-:W-:-:S03]  /*0520*/  FFMA R14, R12, R23, R25 ;  /* 0x000000170c0e7223 */ /* 0x001fc60000000019 */
        /* <DEDUP_REMOVED lines=8> */
[----:B------:R-:W5:Y:S04]  /*05b0*/  LDG.E R18, desc[UR6][R2.64+0x48] ;  /* 0x0000480602127981 */ /* 0x000f68000c1e1900 */
[----:B------:R-:W5:Y:S01]  /*05c0*/  LDG.E R23, desc[UR6][R16.64+0xdac0] ;  /* 0x00dac00610177981 */ /* 0x000f62000c1e1900 */
[----:B---3--:R-:W-:Y:S01]  /*05d0*/  FFMA R27, R27, R22, R24 ;  /* 0x000000161b1b7223 */ /* 0x008fe20000000018 */
[----:B------:R-:W-:-:S02]  /*05e0*/  IADD3 R24, PT, PT, R13, 0x29040, RZ ;  /* 0x000290400d187810 */ /* 0x000fc40007ffe0ff */
[----:B------:R-:W3:Y:S01]  /*05f0*/  LDG.E R22, desc[UR6][R16.64+0x14820] ;  /* 0x0148200610167981 */ /* 0x000ee2000c1e1900 */
[----:B----4-:R-:W-:Y:S02]  /*0600*/  FFMA R29, R6, R7, R27 ;  /* 0x00000007061d7223 */ /* 0x010fe4000000001b */
[----:B------:R-:W-:Y:S01]  /*0610*/  IMAD.WIDE R6, R24, 0x4, R4 ;  /* 0x0000000418067825 */ /* 0x000fe200078e0204 */
[----:B------:R-:W3:Y:S04]  /*0620*/  LDG.E R27, desc[UR6][R2.64+0x4c] ;  /* 0x00004c06021b7981 */ /* 0x000ee8000c1e1900 */
[----:B------:R-:W4:Y:S01]  /*0630*/  LDG.E R17, desc[UR6][R6.64+-0xdac0] ;  /* 0xff25400606117981 */ /* 0x000f22000c1e1900 */
[----:B--2---:R-:W-:-:S03]  /*0640*/  FFMA R29, R8, R9, R29 ;  /* 0x00000009081d7223 */ /* 0x004fc6000000001d */
[----:B------:R-:W2:Y:S04]  /*0650*/  LDG.E R8, desc[UR6][R2.64+0x50] ;  /* 0x0000500602087981 */ /* 0x000ea8000c1e1900 */
[----:B------:R-:W2:Y:S01]  /*0660*/  LDG.E R9, desc[UR6][R6.64+-0x1b580] ;  /* 0xfe4a800606097981 */ /* 0x000ea2000c1e1900 */
[----:B-----5:R-:W-:-:S03]  /*0670*/  FFMA R29, R10, R15, R29 ;  /* 0x0000000f0a1d7223 */ /* 0x020fc6000000001d */
[----:B------:R-:W5:Y:S04]  /*0680*/  LDG.E R10, desc[UR6][R2.64+0x54] ;  /* 0x00005406020a7981 */ /* 0x000f68000c1e1900 */
[----:B------:R-:W5:Y:S01]  /*0690*/  LDG.E R15, desc[UR6][R6.64+-0x14820] ;  /* 0xfeb7e006060f7981 */ /* 0x000f62000c1e1900 */
[----:B------:R-:W-:-:S03]  /*06a0*/  FFMA R25, R12, R25, R29 ;  /* 0x000000190c197223 */ /* 0x000fc6000000001d */
[----:B------:R-:W4:Y:S04]  /*06b0*/  LDG.E R12, desc[UR6][R2.64+0x58] ;  /* 0x00005806020c7981 */ /* 0x000f28000c1e1900 */
[----:B------:R-:W4:Y:S01]  /*06c0*/  LDG.E R16, desc[UR6][R2.64+0x60] ;  /* 0x0000600602107981 */ /* 0x000f22000c1e1900 */
        /* <DEDUP_REMOVED lines=8> */
[----:B------:R-:W4:Y:S04]  /*0750*/  LDG.E R18, desc[UR6][R6.64+0x6d60] ;  /* 0x006d600606127981 */ /* 0x000f28000c1e1900 */
[----:B------:R-:W4:Y:S01]  /*0760*/  LDG.E R23, desc[UR6][R2.64+0x68] ;  /* 0x0000680602177981 */ /* 0x000f22000c1e1900 */
[----:B---3--:R-:W-:Y:S01]  /*0770*/  FFMA R27, R27, R22, R24 ;  /* 0x000000161b1b7223 */ /* 0x008fe20000000018 */
[----:B------:R-:W-:-:S02]  /*0780*/  IADD3 R24, PT, PT, R13, 0x36b00, RZ ;  /* 0x00036b000d187810 */ /* 0x000fc40007ffe0ff */
[----:B------:R-:W3:Y:S01]  /*0790*/  LDG.E R22, desc[UR6][R6.64+0x14820] ;  /* 0x0148200606167981 */ /* 0x000ee2000c1e1900 */
[----:B--2---:R-:W-:Y:S02]  /*07a0*/  FFMA R29, R8, R9, R27 ;  /* 0x00000009081d7223 */ /* 0x004fe4000000001b */
[----:B------:R-:W-:Y:S01]  /*07b0*/  IMAD.WIDE R8, R24, 0x4, R4 ;  /* 0x0000000418087825 */ /* 0x000fe200078e0204 */
[----:B------:R-:W3:Y:S04]  /*07c0*/  LDG.E R27, desc[UR6][R2.64+0x6c] ;  /* 0x00006c06021b7981 */ /* 0x000ee8000c1e1900 */
[----:B------:R-:W2:Y:S01]  /*07d0*/  LDG.E R24, desc[UR6][R2.64+0x70] ;  /* 0x0000700602187981 */ /* 0x000ea2000c1e1900 */
[----:B-----5:R-:W-:-:S03]  /*07e0*/  FFMA R29, R10, R15, R29 ;  /* 0x0000000f0a1d7223 */ /* 0x020fc6000000001d */
[----:B------:R-:W2:Y:S01]  /*07f0*/  LDG.E R15, desc[UR6][R8.64+-0x1b580] ;  /* 0xfe4a8006080f7981 */ /* 0x000ea2000c1e1900 */
[----:B----4-:R-:W-:-:S03]  /*0800*/  FFMA R29, R12, R17, R29 ;  /* 0x000000110c1d7223 */ /* 0x010fc6000000001d */
[----:B------:R-:W4:Y:S04]  /*0810*/  LDG.E R17, desc[UR6][R2.64+0x74] ;  /* 0x0000740602117981 */ /* 0x000f28000c1e1900 */
[----:B------:R-:W4:Y:S04]  /*0820*/  LDG.E R10, desc[UR6][R8.64+-0x14820] ;  /* 0xfeb7e006080a7981 */ /* 0x000f28000c1e1900 */
[----:B------:R-:W5:Y:S01]  /*0830*/  LDG.E R6, desc[UR6][R2.64+0x78] ;  /* 0x0000780602067981 */ /* 0x000f62000c1e1900 */
[----:B------:R-:W-:-:S03]  /*0840*/  FFMA R19, R14, R19, R29 ;  /* 0x000000130e137223 */ /* 0x000fc6000000001d */
[----:B------:R-:W5:Y:S01]  /*0850*/  LDG.E R7, desc[UR6][R8.64+-0xdac0] ;  /* 0xff25400608077981 */ /* 0x000f62000c1e1900 */
[----:B------:R-:W-:-:S03]  /*0860*/  FFMA R16, R16, R21, R19 ;  /* 0x0000001510107223 */ /* 0x000fc60000000013 */
[----:B------:R-:W5:Y:S04]  /*0870*/  LDG.E R12, desc[UR6][R2.64+0x7c] ;  /* 0x00007c06020c7981 */ /* 0x000f68000c1e1900 */
[----:B------:R-:W5:Y:S04]  /*0880*/  LDG.E R19, desc[UR6][R8.64+-0x6d60] ;  /* 0xff92a00608137981 */ /* 0x000f68000c1e1900 */
[----:B------:R-:W5:Y:S01]  /*0890*/  LDG.E R21, desc[UR6][R8.64] ;  /* 0x0000000608157981 */ /* 0x000f62000c1e1900 */
[----:B------:R-:W-:-:S03]  /*08a0*/  FFMA R18, R25, R18, R16 ;  /* 0x0000001219127223 */ /* 0x000fc60000000010 */
[----:B------:R-:W5:Y:S01]  /*08b0*/  LDG.E R16, desc[UR6][R2.64+0x80] ;  /* 0x0000800602107981 */ /* 0x000f62000c1e1900 */
[----:B------:R-:W-:-:S03]  /*08c0*/  FFMA R14, R23, R20, R18 ;  /* 0x00000014170e7223 */ /* 0x000fc60000000012 */
[----:B------:R-:W5:Y:S04]  /*08d0*/  LDG.E R25, desc[UR6][R2.64+0x84] ;  /* 0x0000840602197981 */ /* 0x000f68000c1e1900 */
[----:B------:R-:W5:Y:S04]  /*08e0*/  LDG.E R18, desc[UR6][R8.64+0x6d60] ;  /* 0x006d600608127981 */ /* 0x000f68000c1e1900 */
[----:B------:R-:W5:Y:S04]  /*08f0*/  LDG.E R20, desc[UR6][R2.64+0x88] ;  /* 0x0000880602147981 */ /* 0x000f68000c1e1900 */
[----:B------:R-:W5:Y:S01]  /*0900*/  LDG.E R23, desc[UR6][R8.64+0xdac0] ;  /* 0x00dac00608177981 */ /* 0x000f62000c1e1900 */
[----:B------:R-:W-:Y:S01]  /*0910*/  IADD3 R29, PT, PT, R13, 0x445c0, RZ ;  /* 0x000445c00d1d7810 */ /* 0x000fe20007ffe0ff */
[----:B---3--:R-:W-:-:S02]  /*0920*/  FFMA R27, R27, R22, R14 ;  /* 0x000000161b1b7223 */ /* 0x008fc4000000000e */
[----:B------:R-:W3:Y:S02]  /*0930*/  LDG.E R22, desc[UR6][R8.64+0x14820] ;  /* 0x0148200608167981 */ /* 0x000ee4000c1e1900 */
[----:B--2---:R-:W-:Y:S01]  /*0940*/  FFMA R24, R24, R15, R27 ;  /* 0x0000000f18187223 */ /* 0x004fe2000000001b */
[----:B------:R-:W-:Y:S01]  /*0950*/  IMAD.WIDE R14, R29, 0x4, R4 ;  /* 0x000000041d0e7825 */ /* 0x000fe200078e0204 */
[----:B------:R-:W3:Y:S04]  /*0960*/  LDG.E R27, desc[UR6][R2.64+0x8c] ;  /* 0x00008c06021b7981 */ /* 0x000ee8000c1e1900 */
[----:B------:R-:W2:Y:S01]  /*0970*/  LDG.E R9, desc[UR6][R2.64+0x98] ;  /* 0x0000980602097981 */ /* 0x000ea2000c1e1900 */
[----:B----4-:R-:W-:-:S03]  /*0980*/  FFMA R29, R17, R10, R24 ;  /* 0x0000000a111d7223 */ /* 0x010fc60000000018 */
[----:B------:R-:W4:Y:S04]  /*0990*/  LDG.E R17, desc[UR6][R2.64+0x90] ;  /* 0x0000900602117981 */ /* 0x000f28000c1e1900 */
[----:B------:R-:W4:Y:S01]  /*09a0*/  LDG.E R10, desc[UR6][R14.64+-0x1b580] ;  /* 0xfe4a80060e0a7981 */ /* 0x000f22000c1e1900 */
[----:B-----5:R-:W-:-:S03]  /*09b0*/  FFMA R29, R6, R7, R29 ;  /* 0x00000007061d7223 */ /* 0x020fc6000000001d */
[----:B------:R-:W5:Y:S04]  /*09c0*/  LDG.E R7, desc[UR6][R2.64+0x94] ;  /* 0x0000940602077981 */ /* 0x000f68000c1e1900 */
[----:B------:R-:W5:Y:S01]  /*09d0*/  LDG.E R6, desc[UR6][R14.64+-0x14820] ;  /* 0xfeb7e0060e067981 */ /* 0x000f62000c1e1900 */
[----:B------:R-:W-:-:S03]  /*09e0*/  FFMA R19, R12, R19, R29 ;  /* 0x000000130c137223 */ /* 0x000fc6000000001d */
[----:B------:R-:W2:Y:S04]  /*09f0*/  LDG.E R8, desc[UR6][R14.64+-0xdac0] ;  /* 0xff2540060e087981 */ /* 0x000ea8000c1e1900 */
[----:B------:R-:W2:Y:S01]  /*0a00*/  LDG.E R12, desc[UR6][R2.64+0x9c] ;  /* 0x00009c06020c7981 */ /* 0x000ea2000c1e1900 */
        /* <DEDUP_REMOVED lines=8> */
[----:B------:R-:W2:Y:S04]  /*0a90*/  LDG.E R23, desc[UR6][R2.64+0xa8] ;  /* 0x0000a80602177981 */ /* 0x000ea8000c1e1900 */
[----:B------:R-:W2:Y:S01]  /*0aa0*/  LDG.E R20, desc[UR6][R14.64+0xdac0] ;  /* 0x00dac0060e147981 */ /* 0x000ea2000c1e1900 */
[----:B---3--:R-:W-:Y:S01]  /*0ab0*/  FFMA R16, R27, R22, R16 ;  /* 0x000000161b107223 */ /* 0x008fe20000000010 */
[----:B------:R-:W-:-:S02]  /*0ac0*/  IADD3 R27, PT, PT, R13, 0x52080, RZ ;  /* 0x000520800d1b7810 */ /* 0x000fc40007ffe0ff */
[----:B------:R-:W3:Y:S01]  /*0ad0*/  LDG.E R22, desc[UR6][R14.64+0x14820] ;  /* 0x014820060e167981 */ /* 0x000ee2000c1e1900 */
[----:B----4-:R-:W-:Y:S02]  /*0ae0*/  FFMA R10, R17, R10, R16 ;  /* 0x0000000a110a7223 */ /* 0x010fe40000000010 */
[----:B------:R-:W-:Y:S01]  /*0af0*/  IMAD.WIDE R16, R27, 0x4, R4 ;  /* 0x000000041b107825 */ /* 0x000fe200078e0204 */
[----:B------:R-:W4:Y:S04]  /*0b00*/  LDG.E R14, desc[UR6][R2.64+0xc0] ;  /* 0x0000c006020e7981 */ /* 0x000f28000c1e1900 */
[----:B------:R-:W3:Y:S01]  /*0b10*/  LDG.E R27, desc[UR6][R2.64+0xac] ;  /* 0x0000ac06021b7981 */ /* 0x000ee2000c1e1900 */
[----:B-----5:R-:W-:-:S03]  /*0b20*/  FFMA R10, R7, R6, R10 ;  /* 0x00000006070a7223 */ /* 0x020fc6000000000a */
[----:B------:R-:W5:Y:S01]  /*0b30*/  LDG.E R6, desc[UR6][R2.64+0xb0] ;  /* 0x0000b00602067981 */ /* 0x000f62000c1e1900 */
[----:B--2---:R-:W-:-:S03]  /*0b40*/  FFMA R29, R9, R8, R10 ;  /* 0x00000008091d7223 */ /* 0x004fc6000000000a */
[----:B------:R-:W5:Y:S04]  /*0b50*/  LDG.E R7, desc[UR6][R16.64+-0x1b580] ;  /* 0xfe4a800610077981 */ /* 0x000f68000c1e1900 */
[----:B------:R-:W2:Y:S01]  /*0b60*/  LDG.E R8, desc[UR6][R2.64+0xb4] ;  /* 0x0000b40602087981 */ /* 0x000ea2000c1e1900 */
[----:B------:R-:W-:-:S03]  /*0b70*/  FFMA R12, R12, R19, R29 ;  /* 0x000000130c0c7223 */ /* 0x000fc6000000001d */
[----:B------:R-:W2:Y:S04]  /*0b80*/  LDG.E R9, desc[UR6][R16.64+-0x14820] ;  /* 0xfeb7e00610097981 */ /* 0x000ea8000c1e1900 */
[----:B------:R-:W4:Y:S04]  /*0b90*/  LDG.E R10, desc[UR6][R2.64+0xb8] ;  /* 0x0000b806020a7981 */ /* 0x000f28000c1e1900 */
[----:B------:R-:W4:Y:S01]  /*0ba0*/  LDG.E R15, desc[UR6][R16.64+-0xdac0] ;  /* 0xff254006100f7981 */ /* 0x000f22000c1e1900 */
[----:B------:R-:W-:-:S03]  /*0bb0*/  FFMA R18, R21, R18, R12 ;  /* 0x0000001215127223 */ /* 0x000fc6000000000c */
[----:B------:R-:W4:Y:S04]  /*0bc0*/  LDG.E R12, desc[UR6][R2.64+0xbc] ;  /* 0x0000bc06020c7981 */ /* 0x000f28000c1e1900 */
[----:B------:R-:W4:Y:S01]  /*0bd0*/  LDG.E R19, desc[UR6][R16.64+-0x6d60] ;  /* 0xff92a00610137981 */ /* 0x000f22000c1e1900 */
[----:B------:R-:W-:-:S03]  /*0be0*/  FFMA R18, R25, R24, R18 ;  /* 0x0000001819127223 */ /* 0x000fc60000000012 */
[----:B------:R-:W4:Y:S01]  /*0bf0*/  LDG.E R21, desc[UR6][R16.64] ;  /* 0x0000000610157981 */ /* 0x000f22000c1e1900 */
[----:B------:R-:W-:-:S03]  /*0c00*/  FFMA R26, R23, R20, R18 ;  /* 0x00000014171a7223 */ /* 0x000fc60000000012 */
[----:B------:R-:W4:Y:S04]  /*0c10*/  LDG.E R20, desc[UR6][R2.64+0xc4] ;  /* 0x0000c40602147981 */ /* 0x000f28000c1e1900 */
[----:B------:R-:W4:Y:S04]  /*0c20*/  LDG.E R23, desc[UR6][R16.64+0x6d60] ;  /* 0x006d600610177981 */ /* 0x000f28000c1e1900 */
[----:B------:R-:W4:Y:S04]  /*0c30*/  LDG.E R18, desc[UR6][R16.64+0xdac0] ;  /* 0x00dac00610127981 */ /* 0x000f28000c1e1900 */
[----:B------:R-:W4:Y:S04]  /*0c40*/  LDG.E R29, desc[UR6][R2.64+0xc8] ;  /* 0x0000c806021d7981 */ /* 0x000f28000c1e1900 */
[----:B------:R-:W4:Y:S04]  /*0c50*/  LDG.E R25, desc[UR6][R16.64+0x14820] ;  /* 0x0148200610197981 */ /* 0x000f28000c1e1900 */
[----:B------:R0:W4:Y:S01]  /*0c60*/  LDG.E R24, desc[UR6][R2.64+0xcc] ;  /* 0x0000cc0602187981 */ /* 0x000122000c1e1900 */
[----:B------:R-:W-:-:S04]  /*0c70*/  UIADD3 UR4, UPT, UPT, UR4, 0x38, URZ ;  /* 0x0000003804047890 */ /* 0x000fc8000fffe0ff */
[----:B------:R-:W-:Y:S01]  /*0c80*/  UISETP.NE.AND UP0, UPT, UR4, 0x1b58, UPT ;  /* 0x00001b580400788c */ /* 0x000fe2000bf05270 */
[----:B------:R-:W-:Y:S01]  /*0c90*/  IADD3 R13, PT, PT, R13, 0x5fb40, RZ ;  /* 0x0005fb400d0d7810 */ /* 0x000fe20007ffe0ff */
[----:B---3--:R-:W-:-:S04]  /*0ca0*/  FFMA R27, R27, R22, R26 ;  /* 0x000000161b1b7223 */ /* 0x008fc8000000001a */
[----:B-----5:R-:W-:-:S04]  /*0cb0*/  FFMA R7, R6, R7, R27 ;  /* 0x0000000706077223 */ /* 0x020fc8000000001b */
[----:B--2---:R-:W-:-:S04]  /*0cc0*/  FFMA R7, R8, R9, R7 ;  /* 0x0000000908077223 */ /* 0x004fc80000000007 */
[----:B----4-:R-:W-:-:S04]  /*0cd0*/  FFMA R7, R10, R15, R7 ;  /* 0x0000000f0a077223 */ /* 0x010fc80000000007 */
[----:B------:R-:W-:-:S04]  /*0ce0*/  FFMA R7, R12, R19, R7 ;  /* 0x000000130c077223 */ /* 0x000fc80000000007 */
[----:B------:R-:W-:Y:S01]  /*0cf0*/  FFMA R7, R14, R21, R7 ;  /* 0x000000150e077223 */ /* 0x000fe20000000007 */
[----:B------:R-:W-:-:S03]  /*0d00*/  IADD3 R6, P0, PT, R2, 0xe0, RZ ;  /* 0x000000e002067810 */ /* 0x000fc60007f1e0ff */
[----:B------:R-:W-:Y:S01]  /*0d10*/  FFMA R20, R20, R23, R7 ;  /* 0x0000001714147223 */ /* 0x000fe20000000007 */
[----:B0-----:R-:W-:-:S03]  /*0d20*/  IADD3.X R3, PT, PT, RZ, R3, RZ, P0, !PT ;  /* 0x00000003ff037210 */ /* 0x001fc600007fe4ff */
[----:B------:R-:W-:-:S04]  /*0d30*/  FFMA R29, R29, R18, R20 ;  /* 0x000000121d1d7223 */ /* 0x000fc80000000014 */
[----:B------:R-:W-:Y:S01]  /*0d40*/  FFMA R24, R24, R25, R29 ;  /* 0x0000001918187223 */ /* 0x000fe2000000001d */
[----:B------:R-:W-:Y:S06]  /*0d50*/  BRA.U UP0, `(.L_x_0) ;  /* 0xfffffff500107547 */ /* 0x000fec000b83ffff */
[----:B------:R-:W0:Y:S01]  /*0d60*/  LDC.64 R2, c[0x0][0x390] ;  /* 0x0000e400ff027b82 */ /* 0x000e220000000a00 */
[----:B------:R-:W-:-:S05]  /*0d70*/  IADD3 R11, PT, PT, R0, R11, RZ ;  /* 0x0000000b000b7210 */ /* 0x000fca0007ffe0ff */
[----:B0-----:R-:W-:-:S05]  /*0d80*/  IMAD.WIDE R2, R11, 0x4, R2 ;  /* 0x000000040b027825 */ /* 0x001fca00078e0202 */
[----:B------:R-:W-:Y:S01]  /*0d90*/  STG.E desc[UR6][R2.64], R24 ;  /* 0x0000001802007986 */ /* 0x000fe2000c101906 */
[----:B------:R-:W-:Y:S05]  /*0da0*/  EXIT ;  /* 0x000000000000794d */ /* 0x000fea0003800000 */
.L_x_1:
[----:B------:R-:W-:-:S00]  /*0db0*/  BRA `(.L_x_1) ;  /* 0xfffffffc00fc7947 */ /* 0x000fc0000383ffff */
[----:B------:R-:W-:-:S00]  /*0dc0*/  NOP ;  /* 0x0000000000007918 */ /* 0x000fc00000000000 */
        /* <DEDUP_REMOVED lines=11> */
.L_x_2:


//--------------------- .nv.shared.reserved.0     --------------------------
	.section	.nv.shared.reserved.0,"aw",@nobits
	.weak		__nv_reservedSMEM_offset_0_alias
	.size		__nv_reservedSMEM_offset_0_alias, 0, 64
	.other		__nv_reservedSMEM_offset_0_alias,@"STO_CUDA_RESERVED_SHARED STV_DEFAULT"
__nv_reservedSMEM_offset_0_alias:
	.zero		0
	.zero		64


//--------------------- .nv.constant0._Z9mm_kernelPfS_S_ --------------------------
	.section	.nv.constant0._Z9mm_kernelPfS_S_,"a",@progbits
	.sectionflags	@""
	.align	4
.nv.constant0._Z9mm_kernelPfS_S_:
	.zero		920


//--------------------- SYMBOLS --------------------------

	.type		.nv.reservedSmem.offset0,@object
	.size		.nv.reservedSmem.offset0,0x4
